	.headerflags	@"EF_CUDA_TEXMODE_UNIFIED EF_CUDA_64BIT_ADDRESS EF_CUDA_ACCELERATORS EF_CUDA_SM90 EF_CUDA_VIRTUAL_SM(EF_CUDA_SM90)"
	.elftype	@"ET_EXEC"


//--------------------- .nv.info                  --------------------------
	.section	.nv.info,"",@"SHT_CUDA_INFO"
	.align	4


	//----- nvinfo : EIATTR_REGCOUNT
	.align		4
        /*0000*/ 	.byte	0x04, 0x2f
        /*0002*/ 	.short	(.L_1 - .L_0)
	.align		4
.L_0:
        /*0004*/ 	.word	index@(triton_poi_fused_convolution_relu_31)
        /*0008*/ 	.word	0x0000000c


	//----- nvinfo : EIATTR_MIN_STACK_SIZE
	.align		4
.L_1:
        /*000c*/ 	.byte	0x04, 0x12
        /*000e*/ 	.short	(.L_3 - .L_2)
	.align		4
.L_2:
        /*0010*/ 	.word	index@(triton_poi_fused_convolution_relu_31)
        /*0014*/ 	.word	0x00000000


	//----- nvinfo : EIATTR_FRAME_SIZE
	.align		4
.L_3:
        /*0018*/ 	.byte	0x04, 0x11
        /*001a*/ 	.short	(.L_5 - .L_4)
	.align		4
.L_4:
        /*001c*/ 	.word	index@(triton_poi_fused_convolution_relu_31)
        /*0020*/ 	.word	0x00000000


	//----- nvinfo : EIATTR_MIN_STACK_SIZE
	.align		4
.L_5:
        /*0024*/ 	.byte	0x04, 0x12
        /*0026*/ 	.short	(.L_7 - .L_6)
	.align		4
.L_6:
        /*0028*/ 	.word	index@(triton_poi_fused_convolution_relu_31)
        /*002c*/ 	.word	0x00000000
.L_7:


//--------------------- .nv.info.triton_poi_fused_convolution_relu_31 --------------------------
	.section	.nv.info.triton_poi_fused_convolution_relu_31,"",@"SHT_CUDA_INFO"
	.sectionflags	@""
	.align	4


	//----- nvinfo : EIATTR_CUDA_API_VERSION
	.align		4
        /*0000*/ 	.byte	0x04, 0x37
        /*0002*/ 	.short	(.L_9 - .L_8)
.L_8:
        /*0004*/ 	.word	0x0000007c


	//----- nvinfo : EIATTR_KPARAM_INFO
	.align		4
.L_9:
        /*0008*/ 	.byte	0x04, 0x17
        /*000a*/ 	.short	(.L_11 - .L_10)
.L_10:
        /*000c*/ 	.word	0x00000000
        /*0010*/ 	.short	0x0002
        /*0012*/ 	.short	0x0010
        /*0014*/ 	.byte	0x00, 0xf0, 0x11, 0x00


	//----- nvinfo : EIATTR_KPARAM_INFO
	.align		4
.L_11:
        /*0018*/ 	.byte	0x04, 0x17
        /*001a*/ 	.short	(.L_13 - .L_12)
.L_12:
        /*001c*/ 	.word	0x00000000
        /*0020*/ 	.short	0x0001
        /*0022*/ 	.short	0x0008
        /*0024*/ 	.byte	0x00, 0xf4, 0x21, 0x00


	//----- nvinfo : EIATTR_KPARAM_INFO
	.align		4
.L_13:
        /*0028*/ 	.byte	0x04, 0x17
        /*002a*/ 	.short	(.L_15 - .L_14)
.L_14:
        /*002c*/ 	.word	0x00000000
        /*0030*/ 	.short	0x0000
        /*0032*/ 	.short	0x0000
        /*0034*/ 	.byte	0x00, 0xf4, 0x21, 0x00


	//----- nvinfo : EIATTR_SPARSE_MMA_MASK
	.align		4
.L_15:
        /*0038*/ 	.byte	0x03, 0x50
        /*003a*/ 	.short	0x0000


	//----- nvinfo : EIATTR_MAXREG_COUNT
	.align		4
        /*003c*/ 	.byte	0x03, 0x1b
        /*003e*/ 	.short	0x00ff


	//----- nvinfo : EIATTR_EXIT_INSTR_OFFSETS
	.align		4
        /*0040*/ 	.byte	0x04, 0x1c
        /*0042*/ 	.short	(.L_17 - .L_16)


	//   ....[0]....
.L_16:
        /*0044*/ 	.word	0x000001b0


	//----- nvinfo : EIATTR_REQNTID
	.align		4
.L_17:
        /*0048*/ 	.byte	0x04, 0x10
        /*004a*/ 	.short	(.L_19 - .L_18)
.L_18:
        /*004c*/ 	.word	0x00000100
        /*0050*/ 	.word	0x00000001
        /*0054*/ 	.word	0x00000001


	//----- nvinfo : EIATTR_CBANK_PARAM_SIZE
	.align		4
.L_19:
        /*0058*/ 	.byte	0x03, 0x19
        /*005a*/ 	.short	0x0014


	//----- nvinfo : EIATTR_PARAM_CBANK
	.align		4
        /*005c*/ 	.byte	0x04, 0x0a
        /*005e*/ 	.short	(.L_21 - .L_20)
	.align		4
.L_20:
        /*0060*/ 	.word	index@(.nv.constant0.triton_poi_fused_convolution_relu_31)
        /*0064*/ 	.short	0x0210
        /*0066*/ 	.short	0x0014


	//----- nvinfo : EIATTR_SW_WAR
	.align		4
.L_21:
        /*0068*/ 	.byte	0x04, 0x36
        /*006a*/ 	.short	(.L_23 - .L_22)
.L_22:
        /*006c*/ 	.word	0x00000008
.L_23:


//--------------------- .nv.callgraph             --------------------------
	.section	.nv.callgraph,"",@"SHT_CUDA_CALLGRAPH"
	.align	4
	.sectionentsize	8
	.align		4
        /*0000*/ 	.word	0x00000000
	.align		4
        /*0004*/ 	.word	0xffffffff
	.align		4
        /*0008*/ 	.word	0x00000000
	.align		4
        /*000c*/ 	.word	0xfffffffe
	.align		4
        /*0010*/ 	.word	0x00000000
	.align		4
        /*0014*/ 	.word	0xfffffffd
	.align		4
        /*0018*/ 	.word	0x00000000
	.align		4
        /*001c*/ 	.word	0xfffffffc


//--------------------- .text.triton_poi_fused_convolution_relu_31 --------------------------
	.section	.text.triton_poi_fused_convolution_relu_31,"ax",@progbits
	.align	128
        .global         triton_poi_fused_convolution_relu_31
        .type           triton_poi_fused_convolution_relu_31,@function
        .size           triton_poi_fused_convolution_relu_31,(.L_x_1 - triton_poi_fused_convolution_relu_31)
        .other          triton_poi_fused_convolution_relu_31,@"STO_CUDA_ENTRY STV_DEFAULT"
triton_poi_fused_convolution_relu_31:
.text.triton_poi_fused_convolution_relu_31:
[----:B------:R-:W-:Y:S01]  /*0000*/  LDC R1, c[0x0][0x28] ;  /* 0x00000a00ff017b82 */ /* 0x000fe20000000800 */
[----:B------:R-:W1:Y:S07]  /*0010*/  S2R R0, SR_TID.X ;  /* 0x0000000000007919 */ /* 0x000e6e0000002100 */
[----:B------:R-:W2:Y:S01]  /*0020*/  LDC.64 R4, c[0x0][0x218] ;  /* 0x00008600ff047b82 */ /* 0x000ea20000000a00 */
[----:B------:R-:W-:Y:S01]  /*0030*/  ULDC.64 UR4, c[0x0][0x208] ;  /* 0x0000820000047ab9 */ /* 0x000fe20000000a00 */
[----:B------:R-:W3:Y:S06]  /*0040*/  S2R R7, SR_CTAID.X ;  /* 0x0000000000077919 */ /* 0x000eec0000002500 */
[----:B------:R-:W4:Y:S01]  /*0050*/  LDC.64 R2, c[0x0][0x210] ;  /* 0x00008400ff027b82 */ /* 0x000f220000000a00 */
[----:B-1----:R-:W-:Y:S01]  /*0060*/  IMAD.SHL.U32 R0, R0, 0x2, RZ ;  /* 0x0000000200007824 */ /* 0x002fe200078e00ff */
[----:B---3--:R-:W-:-:S04]  /*0070*/  SHF.R.S32.HI R6, RZ, 0x16, R7 ;  /* 0x00000016ff067819 */ /* 0x008fc80000011407 */
[----:B------:R-:W-:Y:S02]  /*0080*/  LOP3.LUT R0, R0, 0x1fe, RZ, 0xc0, !PT ;  /* 0x000001fe00007812 */ /* 0x000fe400078ec0ff */
[----:B------:R-:W-:-:S03]  /*0090*/  SGXT R6, R6, 0x1 ;  /* 0x000000010606781a */ /* 0x000fc60000000200 */
[----:B------:R-:W-:-:S04]  /*00a0*/  IMAD R7, R7, 0x200, R0 ;  /* 0x0000020007077824 */ /* 0x000fc800078e0200 */
[----:B----4-:R-:W-:Y:S01]  /*00b0*/  IMAD.WIDE R2, R7, 0x4, R2 ;  /* 0x0000000407027825 */ /* 0x010fe200078e0202 */
[----:B------:R-:W-:-:S04]  /*00c0*/  LEA.HI R6, R6, R7, RZ, 0xa ;  /* 0x0000000706067211 */ /* 0x000fc800078f50ff */
[----:B------:R-:W-:-:S04]  /*00d0*/  SHF.R.S32.HI R6, RZ, 0xa, R6 ;  /* 0x0000000aff067819 */ /* 0x000fc80000011406 */
[----:B------:R-:W-:-:S04]  /*00e0*/  LEA.HI R0, R6, R6, RZ, 0x7 ;  /* 0x0000000606007211 */ /* 0x000fc800078f38ff */
[----:B------:R-:W-:-:S05]  /*00f0*/  LOP3.LUT R9, R0, 0xffffff80, RZ, 0xc0, !PT ;  /* 0xffffff8000097812 */ /* 0x000fca00078ec0ff */
[----:B------:R-:W-:Y:S02]  /*0100*/  IMAD.IADD R9, R6, 0x1, -R9 ;  /* 0x0000000106097824 */ /* 0x000fe400078e0a09 */
[----:B------:R-:W3:Y:S02]  /*0110*/  LDG.E.64 R6, desc[UR4][R2.64] ;  /* 0x0000000402067981 */ /* 0x000ee4000c1e1b00 */
[----:B--2---:R-:W-:-:S06]  /*0120*/  IMAD.WIDE R4, R9, 0x4, R4 ;  /* 0x0000000409047825 */ /* 0x004fcc00078e0204 */
[----:B------:R-:W3:Y:S02]  /*0130*/  LDG.E.EL R4, desc[UR4][R4.64] ;  /* 0x0000000404047981 */ /* 0x000ee4000c2e1900 */
[CC--:B---3--:R-:W-:Y:S01]  /*0140*/  FSETP.GEU.AND P0, PT, R6.reuse, -R4.reuse, PT ;  /* 0x800000040600720b */ /* 0x0c8fe20003f0e000 */
[--C-:B------:R-:W-:Y:S01]  /*0150*/  FADD R6, R6, R4.reuse ;  /* 0x0000000406067221 */ /* 0x100fe20000000000 */
[C---:B------:R-:W-:Y:S01]  /*0160*/  FADD R0, R7.reuse, R4 ;  /* 0x0000000407007221 */ /* 0x040fe20000000000 */
[----:B------:R-:W-:-:S03]  /*0170*/  FSETP.GEU.AND P1, PT, R7, -R4, PT ;  /* 0x800000040700720b */ /* 0x000fc60003f2e000 */
[----:B------:R-:W-:Y:S02]  /*0180*/  FSEL R6, R6, RZ, P0 ;  /* 0x000000ff06067208 */ /* 0x000fe40000000000 */
[----:B------:R-:W-:-:S05]  /*0190*/  FSEL R7, R0, RZ, P1 ;  /* 0x000000ff00077208 */ /* 0x000fca0000800000 */
[----:B------:R-:W-:Y:S01]  /*01a0*/  STG.E.64 desc[UR4][R2.64], R6 ;  /* 0x0000000602007986 */ /* 0x000fe2000c101b04 */
[----:B------:R-:W-:Y:S05]  /*01b0*/  EXIT ;  /* 0x000000000000794d */ /* 0x000fea0003800000 */
.L_x_0:
[----:B------:R-:W-:-:S00]  /*01c0*/  BRA `(.L_x_0) ;  /* 0xfffffffc00fc7947 */ /* 0x000fc0000383ffff */
[----:B------:R-:W-:-:S00]  /*01d0*/  NOP ;  /* 0x0000000000007918 */ /* 0x000fc00000000000 */
        /* <DEDUP_REMOVED lines=10> */
.L_x_1:


//--------------------- .nv.constant0.triton_poi_fused_convolution_relu_31 --------------------------
	.section	.nv.constant0.triton_poi_fused_convolution_relu_31,"a",@progbits
	.sectionflags	@""
	.align	4
.nv.constant0.triton_poi_fused_convolution_relu_31:
	.zero		548
